//
// Generated by NVIDIA NVVM Compiler
//
// Compiler Build ID: CL-36424714
// Cuda compilation tools, release 13.0, V13.0.88
// Based on NVVM 20.0.0
//

.version 9.0
.target sm_100
.address_size 64

	// .globl	_Z6kernelIdEvPT_S1_S1_i

.visible .entry _Z6kernelIdEvPT_S1_S1_i(
	.param .u64 .ptr .align 1 _Z6kernelIdEvPT_S1_S1_i_param_0,
	.param .u64 .ptr .align 1 _Z6kernelIdEvPT_S1_S1_i_param_1,
	.param .u64 .ptr .align 1 _Z6kernelIdEvPT_S1_S1_i_param_2,
	.param .u32 _Z6kernelIdEvPT_S1_S1_i_param_3
)
{
	.reg .pred 	%p<7>;
	.reg .b32 	%r<31>;
	.reg .b64 	%rd<25>;
	.reg .b64 	%fd<16>;

	ld.param.u64 	%rd4, [_Z6kernelIdEvPT_S1_S1_i_param_0];
	ld.param.u64 	%rd5, [_Z6kernelIdEvPT_S1_S1_i_param_1];
	ld.param.u64 	%rd6, [_Z6kernelIdEvPT_S1_S1_i_param_2];
	ld.param.u32 	%r12, [_Z6kernelIdEvPT_S1_S1_i_param_3];
	cvta.to.global.u64 	%rd1, %rd6;
	cvta.to.global.u64 	%rd2, %rd5;
	cvta.to.global.u64 	%rd3, %rd4;
	mov.u32 	%r13, %ctaid.x;
	mov.u32 	%r14, %ntid.x;
	mov.u32 	%r15, %tid.x;
	mad.lo.s32 	%r29, %r13, %r14, %r15;
	mov.u32 	%r16, %nctaid.x;
	mul.lo.s32 	%r2, %r16, %r14;
	setp.ge.s32 	%p1, %r29, %r12;
	@%p1 bra 	$L__BB0_7;
	add.s32 	%r17, %r29, %r2;
	max.s32 	%r18, %r12, %r17;
	setp.lt.s32 	%p2, %r17, %r12;
	selp.u32 	%r19, 1, 0, %p2;
	add.s32 	%r20, %r17, %r19;
	sub.s32 	%r21, %r18, %r20;
	div.u32 	%r22, %r21, %r2;
	add.s32 	%r3, %r22, %r19;
	and.b32  	%r23, %r3, 3;
	setp.eq.s32 	%p3, %r23, 3;
	@%p3 bra 	$L__BB0_4;
	add.s32 	%r24, %r3, 1;
	and.b32  	%r25, %r24, 3;
	neg.s32 	%r27, %r25;
$L__BB0_3:
	.pragma "nounroll";
	mul.wide.s32 	%rd7, %r29, 8;
	add.s64 	%rd8, %rd1, %rd7;
	add.s64 	%rd9, %rd2, %rd7;
	add.s64 	%rd10, %rd3, %rd7;
	ld.global.f64 	%fd1, [%rd10];
	ld.global.f64 	%fd2, [%rd9];
	add.f64 	%fd3, %fd1, %fd2;
	st.global.f64 	[%rd8], %fd3;
	add.s32 	%r29, %r29, %r2;
	add.s32 	%r27, %r27, 1;
	setp.ne.s32 	%p4, %r27, 0;
	@%p4 bra 	$L__BB0_3;
$L__BB0_4:
	setp.lt.u32 	%p5, %r3, 3;
	@%p5 bra 	$L__BB0_7;
	mul.wide.s32 	%rd15, %r2, 8;
	shl.b32 	%r26, %r2, 2;
$L__BB0_6:
	mul.wide.s32 	%rd11, %r29, 8;
	add.s64 	%rd12, %rd3, %rd11;
	ld.global.f64 	%fd4, [%rd12];
	add.s64 	%rd13, %rd2, %rd11;
	ld.global.f64 	%fd5, [%rd13];
	add.f64 	%fd6, %fd4, %fd5;
	add.s64 	%rd14, %rd1, %rd11;
	st.global.f64 	[%rd14], %fd6;
	add.s64 	%rd16, %rd12, %rd15;
	ld.global.f64 	%fd7, [%rd16];
	add.s64 	%rd17, %rd13, %rd15;
	ld.global.f64 	%fd8, [%rd17];
	add.f64 	%fd9, %fd7, %fd8;
	add.s64 	%rd18, %rd14, %rd15;
	st.global.f64 	[%rd18], %fd9;
	add.s64 	%rd19, %rd16, %rd15;
	ld.global.f64 	%fd10, [%rd19];
	add.s64 	%rd20, %rd17, %rd15;
	ld.global.f64 	%fd11, [%rd20];
	add.f64 	%fd12, %fd10, %fd11;
	add.s64 	%rd21, %rd18, %rd15;
	st.global.f64 	[%rd21], %fd12;
	add.s64 	%rd22, %rd19, %rd15;
	ld.global.f64 	%fd13, [%rd22];
	add.s64 	%rd23, %rd20, %rd15;
	ld.global.f64 	%fd14, [%rd23];
	add.f64 	%fd15, %fd13, %fd14;
	add.s64 	%rd24, %rd21, %rd15;
	st.global.f64 	[%rd24], %fd15;
	add.s32 	%r29, %r26, %r29;
	setp.lt.s32 	%p6, %r29, %r12;
	@%p6 bra 	$L__BB0_6;
$L__BB0_7:
	ret;

}


// ===== COMPILED SASS (sm_100) =====

	.target	sm_100

	.elftype	@"ET_EXEC"


//--------------------- .note.nv.tkinfo           --------------------------
	.section	.note.nv.tkinfo,"",@"SHT_NOTE"
	.sectionflags	@"SHF_NOTE_NV_TKINFO"
	.tkinfo
        /*0018*/ 	.word	0x00000002
        /*0030*/ 	.string	""
        /*0030*/ 	.string	"ptxas"
        /*0030*/ 	.string	"Cuda compilation tools, release 13.0, V13.0.88"
        /*0030*/ 	.string	"Build cuda_13.0.r13.0/compiler.36424714_0"
        /*0030*/ 	.string	"-arch sm_100 -m 64 "



//--------------------- .note.nv.cuinfo           --------------------------
	.section	.note.nv.cuinfo,"",@"SHT_NOTE"
	.sectionflags	@"SHF_NOTE_NV_CUINFO"
        /*0018*/ 	.short	0x0002
        /*001a*/ 	.short	0x0064
        /*001c*/ 	.short	0x0082
	.zero		2


//--------------------- .nv.info                  --------------------------
	.section	.nv.info,"",@"SHT_CUDA_INFO"
	.align	4


	//----- nvinfo : EIATTR_REGCOUNT
	.align		4
        /*0000*/ 	.byte	0x04, 0x2f
        /*0002*/ 	.short	(.L_1 - .L_0)
	.align		4
.L_0:
        /*0004*/ 	.word	index@(_Z6kernelIdEvPT_S1_S1_i)
        /*0008*/ 	.word	0x0000001a


	//----- nvinfo : EIATTR_FRAME_SIZE
	.align		4
.L_1:
        /*000c*/ 	.byte	0x04, 0x11
        /*000e*/ 	.short	(.L_3 - .L_2)
	.align		4
.L_2:
        /*0010*/ 	.word	index@(_Z6kernelIdEvPT_S1_S1_i)
        /*0014*/ 	.word	0x00000000


	//----- nvinfo : EIATTR_MIN_STACK_SIZE
	.align		4
.L_3:
        /*0018*/ 	.byte	0x04, 0x12
        /*001a*/ 	.short	(.L_5 - .L_4)
	.align		4
.L_4:
        /*001c*/ 	.word	index@(_Z6kernelIdEvPT_S1_S1_i)
        /*0020*/ 	.word	0x00000000
.L_5:


//--------------------- .nv.compat                --------------------------
	.section	.nv.compat,"",@"SHT_CUDA_COMPAT_INFO"
	.align	4
        /*0000*/ 	.byte	0x02, 0x09, 0x00, 0x00, 0x02, 0x02, 0x01, 0x00, 0x02, 0x05, 0x05, 0x00, 0x03, 0x07, 0x01, 0x01
        /*0010*/ 	.byte	0x02, 0x03, 0x00, 0x00, 0x02, 0x06, 0x01, 0x00, 0x04, 0x0b, 0x08, 0x00, 0x01, 0x00, 0x00, 0x00
        /*0020*/ 	.byte	0x00, 0x00, 0x00, 0x00


//--------------------- .nv.info._Z6kernelIdEvPT_S1_S1_i --------------------------
	.section	.nv.info._Z6kernelIdEvPT_S1_S1_i,"",@"SHT_CUDA_INFO"
	.sectionflags	@""
	.align	4


	//----- nvinfo : EIATTR_CUDA_API_VERSION
	.align		4
        /*0000*/ 	.byte	0x04, 0x37
        /*0002*/ 	.short	(.L_7 - .L_6)
.L_6:
        /*0004*/ 	.word	0x00000082


	//----- nvinfo : EIATTR_KPARAM_INFO
	.align		4
.L_7:
        /*0008*/ 	.byte	0x04, 0x17
        /*000a*/ 	.short	(.L_9 - .L_8)
.L_8:
        /*000c*/ 	.word	0x00000000
        /*0010*/ 	.short	0x0003
        /*0012*/ 	.short	0x0018
        /*0014*/ 	.byte	0x00, 0xf0, 0x11, 0x00


	//----- nvinfo : EIATTR_KPARAM_INFO
	.align		4
.L_9:
        /*0018*/ 	.byte	0x04, 0x17
        /*001a*/ 	.short	(.L_11 - .L_10)
.L_10:
        /*001c*/ 	.word	0x00000000
        /*0020*/ 	.short	0x0002
        /*0022*/ 	.short	0x0010
        /*0024*/ 	.byte	0x00, 0xf5, 0x21, 0x00


	//----- nvinfo : EIATTR_KPARAM_INFO
	.align		4
.L_11:
        /*0028*/ 	.byte	0x04, 0x17
        /*002a*/ 	.short	(.L_13 - .L_12)
.L_12:
        /*002c*/ 	.word	0x00000000
        /*0030*/ 	.short	0x0001
        /*0032*/ 	.short	0x0008
        /*0034*/ 	.byte	0x00, 0xf5, 0x21, 0x00


	//----- nvinfo : EIATTR_KPARAM_INFO
	.align		4
.L_13:
        /*0038*/ 	.byte	0x04, 0x17
        /*003a*/ 	.short	(.L_15 - .L_14)
.L_14:
        /*003c*/ 	.word	0x00000000
        /*0040*/ 	.short	0x0000
        /*0042*/ 	.short	0x0000
        /*0044*/ 	.byte	0x00, 0xf5, 0x21, 0x00


	//----- nvinfo : EIATTR_SPARSE_MMA_MASK
	.align		4
.L_15:
        /*0048*/ 	.byte	0x03, 0x50
        /*004a*/ 	.short	0x0000


	//----- nvinfo : EIATTR_MAXREG_COUNT
	.align		4
        /*004c*/ 	.byte	0x03, 0x1b
        /*004e*/ 	.short	0x00ff


	//----- nvinfo : EIATTR_MERCURY_ISA_VERSION
	.align		4
        /*0050*/ 	.byte	0x03, 0x5f
        /*0052*/ 	.short	0x0101


	//----- nvinfo : EIATTR_VRC_CTA_INIT_COUNT
	.align		4
        /*0054*/ 	.byte	0x02, 0x4a
	.zero		1
	.zero		1


	//----- nvinfo : EIATTR_EXIT_INSTR_OFFSETS
	.align		4
        /*0058*/ 	.byte	0x04, 0x1c
        /*005a*/ 	.short	(.L_17 - .L_16)


	//   ....[0]....
.L_16:
        /*005c*/ 	.word	0x00000090


	//   ....[1]....
        /*0060*/ 	.word	0x000003a0


	//   ....[2]....
        /*0064*/ 	.word	0x000005d0


	//----- nvinfo : EIATTR_CRS_STACK_SIZE
	.align		4
.L_17:
        /*0068*/ 	.byte	0x04, 0x1e
        /*006a*/ 	.short	(.L_19 - .L_18)
.L_18:
        /*006c*/ 	.word	0x00000000


	//----- nvinfo : EIATTR_CBANK_PARAM_SIZE
	.align		4
.L_19:
        /*0070*/ 	.byte	0x03, 0x19
        /*0072*/ 	.short	0x001c


	//----- nvinfo : EIATTR_PARAM_CBANK
	.align		4
        /*0074*/ 	.byte	0x04, 0x0a
        /*0076*/ 	.short	(.L_21 - .L_20)
	.align		4
.L_20:
        /*0078*/ 	.word	index@(.nv.constant0._Z6kernelIdEvPT_S1_S1_i)
        /*007c*/ 	.short	0x0380
        /*007e*/ 	.short	0x001c


	//----- nvinfo : EIATTR_SW_WAR
	.align		4
.L_21:
        /*0080*/ 	.byte	0x04, 0x36
        /*0082*/ 	.short	(.L_23 - .L_22)
.L_22:
        /*0084*/ 	.word	0x00000008
.L_23:


//--------------------- .nv.callgraph             --------------------------
	.section	.nv.callgraph,"",@"SHT_CUDA_CALLGRAPH"
	.align	4
	.sectionentsize	8
	.align		4
        /*0000*/ 	.word	0x00000000
	.align		4
        /*0004*/ 	.word	0xffffffff
	.align		4
        /*0008*/ 	.word	0x00000000
	.align		4
        /*000c*/ 	.word	0xfffffffe
	.align		4
        /*0010*/ 	.word	0x00000000
	.align		4
        /*0014*/ 	.word	0xfffffffd
	.align		4
        /*0018*/ 	.word	0x00000000
	.align		4
        /*001c*/ 	.word	0xfffffffc


//--------------------- .text._Z6kernelIdEvPT_S1_S1_i --------------------------
	.section	.text._Z6kernelIdEvPT_S1_S1_i,"ax",@progbits
	.align	128
        .global         _Z6kernelIdEvPT_S1_S1_i
        .type           _Z6kernelIdEvPT_S1_S1_i,@function
        .size           _Z6kernelIdEvPT_S1_S1_i,(.L_x_5 - _Z6kernelIdEvPT_S1_S1_i)
        .other          _Z6kernelIdEvPT_S1_S1_i,@"STO_CUDA_ENTRY STV_DEFAULT"
_Z6kernelIdEvPT_S1_S1_i:
.text._Z6kernelIdEvPT_S1_S1_i:
[----:B------:R-:W-:Y:S01]  /*0000*/  LDC R1, c[0x0][0x37c] ;  /* 0x0000df00ff017b82 */ /* 0x000fe20000000800 */
[----:B------:R-:W0:Y:S07]  /*0010*/  S2R R3, SR_TID.X ;  /* 0x0000000000037919 */ /* 0x000e2e0000002100 */
[----:B------:R-:W0:Y:S01]  /*0020*/  S2UR UR4, SR_CTAID.X ;  /* 0x00000000000479c3 */ /* 0x000e220000002500 */
[----:B------:R-:W1:Y:S07]  /*0030*/  LDCU UR6, c[0x0][0x398] ;  /* 0x00007300ff0677ac */ /* 0x000e6e0008000800 */
[----:B------:R-:W0:Y:S01]  /*0040*/  LDC R0, c[0x0][0x360] ;  /* 0x0000d800ff007b82 */ /* 0x000e220000000800 */
[----:B------:R-:W2:Y:S01]  /*0050*/  LDCU UR5, c[0x0][0x370] ;  /* 0x00006e00ff0577ac */ /* 0x000ea20008000800 */
[----:B0-----:R-:W-:-:S02]  /*0060*/  IMAD R3, R0, UR4, R3 ;  /* 0x0000000400037c24 */ /* 0x001fc4000f8e0203 */
[----:B--2---:R-:W-:-:S03]  /*0070*/  IMAD R0, R0, UR5, RZ ;  /* 0x0000000500007c24 */ /* 0x004fc6000f8e02ff */
[----:B-1----:R-:W-:-:S13]  /*0080*/  ISETP.GE.AND P0, PT, R3, UR6, PT ;  /* 0x0000000603007c0c */ /* 0x002fda000bf06270 */
[----:B------:R-:W-:Y:S05]  /*0090*/  @P0 EXIT ;  /* 0x000000000000094d */ /* 0x000fea0003800000 */
[----:B------:R-:W0:Y:S01]  /*00a0*/  I2F.U32.RP R8, R0 ;  /* 0x0000000000087306 */ /* 0x000e220000209000 */
[C---:B------:R-:W-:Y:S01]  /*00b0*/  IMAD.IADD R2, R0.reuse, 0x1, R3 ;  /* 0x0000000100027824 */ /* 0x040fe200078e0203 */
[----:B------:R-:W-:Y:S01]  /*00c0*/  IADD3 R9, PT, PT, RZ, -R0, RZ ;  /* 0x80000000ff097210 */ /* 0x000fe20007ffe0ff */
[----:B------:R-:W1:Y:S01]  /*00d0*/  LDCU.64 UR4, c[0x0][0x358] ;  /* 0x00006b00ff0477ac */ /* 0x000e620008000a00 */
[----:B------:R-:W-:Y:S01]  /*00e0*/  ISETP.NE.U32.AND P2, PT, R0, RZ, PT ;  /* 0x000000ff0000720c */ /* 0x000fe20003f45070 */
[----:B------:R-:W-:Y:S01]  /*00f0*/  BSSY.RECONVERGENT B0, `(.L_x_0) ;  /* 0x000002a000007945 */ /* 0x000fe20003800200 */
[C---:B------:R-:W-:Y:S02]  /*0100*/  ISETP.GE.AND P0, PT, R2.reuse, UR6, PT ;  /* 0x0000000602007c0c */ /* 0x040fe4000bf06270 */
[----:B------:R-:W-:Y:S02]  /*0110*/  VIMNMX R7, PT, PT, R2, UR6, !PT ;  /* 0x0000000602077c48 */ /* 0x000fe4000ffe0100 */
[----:B------:R-:W-:-:S04]  /*0120*/  SEL R6, RZ, 0x1, P0 ;  /* 0x00000001ff067807 */ /* 0x000fc80000000000 */
[----:B------:R-:W-:Y:S01]  /*0130*/  IADD3 R7, PT, PT, R7, -R2, -R6 ;  /* 0x8000000207077210 */ /* 0x000fe20007ffe806 */
[----:B0-----:R-:W0:Y:S02]  /*0140*/  MUFU.RCP R8, R8 ;  /* 0x0000000800087308 */ /* 0x001e240000001000 */
[----:B0-----:R-:W-:-:S06]  /*0150*/  IADD3 R4, PT, PT, R8, 0xffffffe, RZ ;  /* 0x0ffffffe08047810 */ /* 0x001fcc0007ffe0ff */
[----:B------:R0:W2:Y:S02]  /*0160*/  F2I.FTZ.U32.TRUNC.NTZ R5, R4 ;  /* 0x0000000400057305 */ /* 0x0000a4000021f000 */
[----:B0-----:R-:W-:Y:S02]  /*0170*/  HFMA2 R4, -RZ, RZ, 0, 0 ;  /* 0x00000000ff047431 */ /* 0x001fe400000001ff */
[----:B--2---:R-:W-:-:S04]  /*0180*/  IMAD R9, R9, R5, RZ ;  /* 0x0000000509097224 */ /* 0x004fc800078e02ff */
[----:B------:R-:W-:-:S06]  /*0190*/  IMAD.HI.U32 R8, R5, R9, R4 ;  /* 0x0000000905087227 */ /* 0x000fcc00078e0004 */
[----:B------:R-:W-:-:S05]  /*01a0*/  IMAD.HI.U32 R5, R8, R7, RZ ;  /* 0x0000000708057227 */ /* 0x000fca00078e00ff */
[----:B------:R-:W-:-:S05]  /*01b0*/  IADD3 R2, PT, PT, -R5, RZ, RZ ;  /* 0x000000ff05027210 */ /* 0x000fca0007ffe1ff */
[----:B------:R-:W-:-:S05]  /*01c0*/  IMAD R7, R0, R2, R7 ;  /* 0x0000000200077224 */ /* 0x000fca00078e0207 */
[----:B------:R-:W-:-:S13]  /*01d0*/  ISETP.GE.U32.AND P0, PT, R7, R0, PT ;  /* 0x000000000700720c */ /* 0x000fda0003f06070 */
[----:B------:R-:W-:Y:S01]  /*01e0*/  @P0 IMAD.IADD R7, R7, 0x1, -R0 ;  /* 0x0000000107070824 */ /* 0x000fe200078e0a00 */
[----:B------:R-:W-:-:S04]  /*01f0*/  @P0 IADD3 R5, PT, PT, R5, 0x1, RZ ;  /* 0x0000000105050810 */ /* 0x000fc80007ffe0ff */
[----:B------:R-:W-:-:S13]  /*0200*/  ISETP.GE.U32.AND P1, PT, R7, R0, PT ;  /* 0x000000000700720c */ /* 0x000fda0003f26070 */
[----:B------:R-:W-:Y:S02]  /*0210*/  @P1 IADD3 R5, PT, PT, R5, 0x1, RZ ;  /* 0x0000000105051810 */ /* 0x000fe40007ffe0ff */
[----:B------:R-:W-:-:S05]  /*0220*/  @!P2 LOP3.LUT R5, RZ, R0, RZ, 0x33, !PT ;  /* 0x00000000ff05a212 */ /* 0x000fca00078e33ff */
[----:B------:R-:W-:-:S05]  /*0230*/  IMAD.IADD R2, R6, 0x1, R5 ;  /* 0x0000000106027824 */ /* 0x000fca00078e0205 */
[C---:B------:R-:W-:Y:S02]  /*0240*/  LOP3.LUT R4, R2.reuse, 0x3, RZ, 0xc0, !PT ;  /* 0x0000000302047812 */ /* 0x040fe400078ec0ff */
[----:B------:R-:W-:Y:S02]  /*0250*/  ISETP.GE.U32.AND P1, PT, R2, 0x3, PT ;  /* 0x000000030200780c */ /* 0x000fe40003f26070 */
[----:B------:R-:W-:-:S13]  /*0260*/  ISETP.NE.AND P0, PT, R4, 0x3, PT ;  /* 0x000000030400780c */ /* 0x000fda0003f05270 */
[----:B-1----:R-:W-:Y:S05]  /*0270*/  @!P0 BRA `(.L_x_1) ;  /* 0x0000000000448947 */ /* 0x002fea0003800000 */
[----:B------:R-:W0:Y:S01]  /*0280*/  LDC.64 R4, c[0x0][0x390] ;  /* 0x0000e400ff047b82 */ /* 0x000e220000000a00 */
[----:B------:R-:W-:-:S04]  /*0290*/  IADD3 R2, PT, PT, R2, 0x1, RZ ;  /* 0x0000000102027810 */ /* 0x000fc80007ffe0ff */
[----:B------:R-:W-:-:S03]  /*02a0*/  LOP3.LUT R2, R2, 0x3, RZ, 0xc0, !PT ;  /* 0x0000000302027812 */ /* 0x000fc600078ec0ff */
[----:B------:R-:W1:Y:S01]  /*02b0*/  LDC.64 R6, c[0x0][0x380] ;  /* 0x0000e000ff067b82 */ /* 0x000e620000000a00 */
[----:B------:R-:W-:-:S07]  /*02c0*/  IADD3 R2, PT, PT, -R2, RZ, RZ ;  /* 0x000000ff02027210 */ /* 0x000fce0007ffe1ff */
[----:B------:R-:W2:Y:S02]  /*02d0*/  LDC.64 R8, c[0x0][0x388] ;  /* 0x0000e200ff087b82 */ /* 0x000ea40000000a00 */
.L_x_2:
[----:B--2---:R-:W-:-:S04]  /*02e0*/  IMAD.WIDE R12, R3, 0x8, R8 ;  /* 0x00000008030c7825 */ /* 0x004fc800078e0208 */
[C---:B-1----:R-:W-:Y:S02]  /*02f0*/  IMAD.WIDE R14, R3.reuse, 0x8, R6 ;  /* 0x00000008030e7825 */ /* 0x042fe400078e0206 */
[----:B------:R-:W2:Y:S04]  /*0300*/  LDG.E.64 R12, desc[UR4][R12.64] ;  /* 0x000000040c0c7981 */ /* 0x000ea8000c1e1b00 */
[----:B------:R-:W2:Y:S01]  /*0310*/  LDG.E.64 R14, desc[UR4][R14.64] ;  /* 0x000000040e0e7981 */ /* 0x000ea2000c1e1b00 */
[----:B0--3--:R-:W-:Y:S01]  /*0320*/  IMAD.WIDE R10, R3, 0x8, R4 ;  /* 0x00000008030a7825 */ /* 0x009fe200078e0204 */
[----:B------:R-:W-:-:S03]  /*0330*/  IADD3 R3, PT, PT, R0, R3, RZ ;  /* 0x0000000300037210 */ /* 0x000fc60007ffe0ff */
[----:B------:R-:W-:-:S05]  /*0340*/  VIADD R2, R2, 0x1 ;  /* 0x0000000102027836 */ /* 0x000fca0000000000 */
[----:B------:R-:W-:Y:S01]  /*0350*/  ISETP.NE.AND P0, PT, R2, RZ, PT ;  /* 0x000000ff0200720c */ /* 0x000fe20003f05270 */
[----:B--2---:R-:W-:-:S07]  /*0360*/  DADD R16, R14, R12 ;  /* 0x000000000e107229 */ /* 0x004fce000000000c */
[----:B------:R3:W-:Y:S05]  /*0370*/  STG.E.64 desc[UR4][R10.64], R16 ;  /* 0x000000100a007986 */ /* 0x0007ea000c101b04 */
[----:B------:R-:W-:Y:S05]  /*0380*/  @P0 BRA `(.L_x_2) ;  /* 0xfffffffc00d40947 */ /* 0x000fea000383ffff */
.L_x_1:
[----:B------:R-:W-:Y:S05]  /*0390*/  BSYNC.RECONVERGENT B0 ;  /* 0x0000000000007941 */ /* 0x000fea0003800200 */
.L_x_0:
[----:B------:R-:W-:Y:S05]  /*03a0*/  @!P1 EXIT ;  /* 0x000000000000994d */ /* 0x000fea0003800000 */
.L_x_3:
[----:B0-----:R-:W0:Y:S08]  /*03b0*/  LDC.64 R4, c[0x0][0x380] ;  /* 0x0000e000ff047b82 */ /* 0x001e300000000a00 */
[----:B------:R-:W3:Y:S08]  /*03c0*/  LDC.64 R6, c[0x0][0x388] ;  /* 0x0000e200ff067b82 */ /* 0x000ef00000000a00 */
[----:B------:R-:W1:Y:S01]  /*03d0*/  LDC.64 R8, c[0x0][0x390] ;  /* 0x0000e400ff087b82 */ /* 0x000e620000000a00 */
[----:B0-----:R-:W-:-:S05]  /*03e0*/  IMAD.WIDE R14, R3, 0x8, R4 ;  /* 0x00000008030e7825 */ /* 0x001fca00078e0204 */
[----:B------:R-:W2:Y:S01]  /*03f0*/  LDG.E.64 R4, desc[UR4][R14.64] ;  /* 0x000000040e047981 */ /* 0x000ea2000c1e1b00 */
[----:B---3--:R-:W-:-:S05]  /*0400*/  IMAD.WIDE R16, R3, 0x8, R6 ;  /* 0x0000000803107825 */ /* 0x008fca00078e0206 */
[----:B------:R-:W2:Y:S01]  /*0410*/  LDG.E.64 R6, desc[UR4][R16.64] ;  /* 0x0000000410067981 */ /* 0x000ea2000c1e1b00 */
[----:B------:R-:W-:-:S04]  /*0420*/  IMAD.WIDE R10, R0, 0x8, R16 ;  /* 0x00000008000a7825 */ /* 0x000fc800078e0210 */
[----:B-1----:R-:W-:Y:S01]  /*0430*/  IMAD.WIDE R22, R3, 0x8, R8 ;  /* 0x0000000803167825 */ /* 0x002fe200078e0208 */
[----:B--2---:R-:W-:-:S03]  /*0440*/  DADD R4, R4, R6 ;  /* 0x0000000004047229 */ /* 0x004fc60000000006 */
[----:B------:R-:W-:-:S04]  /*0450*/  IMAD.WIDE R6, R0, 0x8, R14 ;  /* 0x0000000800067825 */ /* 0x000fc800078e020e */
[----:B------:R0:W-:Y:S04]  /*0460*/  STG.E.64 desc[UR4][R22.64], R4 ;  /* 0x0000000416007986 */ /* 0x0001e8000c101b04 */
[----:B------:R-:W2:Y:S04]  /*0470*/  LDG.E.64 R8, desc[UR4][R6.64] ;  /* 0x0000000406087981 */ /* 0x000ea8000c1e1b00 */
[----:B------:R-:W2:Y:S01]  /*0480*/  LDG.E.64 R12, desc[UR4][R10.64] ;  /* 0x000000040a0c7981 */ /* 0x000ea2000c1e1b00 */
[----:B------:R-:W-:-:S04]  /*0490*/  IMAD.WIDE R14, R0, 0x8, R6 ;  /* 0x00000008000e7825 */ /* 0x000fc800078e0206 */
[----:B------:R-:W-:Y:S01]  /*04a0*/  IMAD.WIDE R18, R0, 0x8, R10 ;  /* 0x0000000800127825 */ /* 0x000fe200078e020a */
[----:B--2---:R-:W-:-:S03]  /*04b0*/  DADD R8, R8, R12 ;  /* 0x0000000008087229 */ /* 0x004fc6000000000c */
[----:B------:R-:W-:-:S05]  /*04c0*/  IMAD.WIDE R12, R0, 0x8, R22 ;  /* 0x00000008000c7825 */ /* 0x000fca00078e0216 */
[----:B------:R1:W-:Y:S04]  /*04d0*/  STG.E.64 desc[UR4][R12.64], R8 ;  /* 0x000000080c007986 */ /* 0x0003e8000c101b04 */
[----:B------:R-:W2:Y:S04]  /*04e0*/  LDG.E.64 R16, desc[UR4][R14.64] ;  /* 0x000000040e107981 */ /* 0x000ea8000c1e1b00 */
[----:B------:R-:W2:Y:S01]  /*04f0*/  LDG.E.64 R20, desc[UR4][R18.64] ;  /* 0x0000000412147981 */ /* 0x000ea2000c1e1b00 */
[----:B0-----:R-:W-:-:S04]  /*0500*/  IMAD.WIDE R4, R0, 0x8, R12 ;  /* 0x0000000800047825 */ /* 0x001fc800078e020c */
[----:B------:R-:W-:-:S04]  /*0510*/  IMAD.WIDE R6, R0, 0x8, R14 ;  /* 0x0000000800067825 */ /* 0x000fc800078e020e */
[----:B------:R-:W-:Y:S01]  /*0520*/  IMAD.WIDE R10, R0, 0x8, R18 ;  /* 0x00000008000a7825 */ /* 0x000fe200078e0212 */
[----:B--2---:R-:W-:-:S07]  /*0530*/  DADD R16, R16, R20 ;  /* 0x0000000010107229 */ /* 0x004fce0000000014 */
[----:B------:R0:W-:Y:S04]  /*0540*/  STG.E.64 desc[UR4][R4.64], R16 ;  /* 0x0000001004007986 */ /* 0x0001e8000c101b04 */
[----:B------:R-:W2:Y:S04]  /*0550*/  LDG.E.64 R6, desc[UR4][R6.64] ;  /* 0x0000000406067981 */ /* 0x000ea8000c1e1b00 */
[----:B------:R-:W2:Y:S01]  /*0560*/  LDG.E.64 R10, desc[UR4][R10.64] ;  /* 0x000000040a0a7981 */ /* 0x000ea2000c1e1b00 */
[C---:B-1----:R-:W-:Y:S01]  /*0570*/  IMAD.WIDE R8, R0.reuse, 0x8, R4 ;  /* 0x0000000800087825 */ /* 0x042fe200078e0204 */
[----:B------:R-:W-:-:S04]  /*0580*/  LEA R3, R0, R3, 0x2 ;  /* 0x0000000300037211 */ /* 0x000fc800078e10ff */
[----:B------:R-:W-:Y:S01]  /*0590*/  ISETP.GE.AND P0, PT, R3, UR6, PT ;  /* 0x0000000603007c0c */ /* 0x000fe2000bf06270 */
[----:B--2---:R-:W-:-:S07]  /*05a0*/  DADD R20, R6, R10 ;  /* 0x0000000006147229 */ /* 0x004fce000000000a */
[----:B------:R0:W-:Y:S05]  /*05b0*/  STG.E.64 desc[UR4][R8.64], R20 ;  /* 0x0000001408007986 */ /* 0x0001ea000c101b04 */
[----:B------:R-:W-:Y:S05]  /*05c0*/  @!P0 BRA `(.L_x_3) ;  /* 0xfffffffc00788947 */ /* 0x000fea000383ffff */
[----:B------:R-:W-:Y:S05]  /*05d0*/  EXIT ;  /* 0x000000000000794d */ /* 0x000fea0003800000 */
.L_x_4:
[----:B------:R-:W-:-:S00]  /*05e0*/  BRA `(.L_x_4) ;  /* 0xfffffffc00fc7947 */ /* 0x000fc0000383ffff */
[----:B------:R-:W-:-:S00]  /*05f0*/  NOP ;  /* 0x0000000000007918 */ /* 0x000fc00000000000 */
        /* <DEDUP_REMOVED lines=8> */
.L_x_5:


//--------------------- .nv.shared.reserved.0     --------------------------
	.section	.nv.shared.reserved.0,"aw",@nobits
	.weak		__nv_reservedSMEM_offset_0_alias
	.size		__nv_reservedSMEM_offset_0_alias, 0, 64
	.other		__nv_reservedSMEM_offset_0_alias,@"STO_CUDA_RESERVED_SHARED STV_DEFAULT"
__nv_reservedSMEM_offset_0_alias:
	.zero		0
	.zero		64


//--------------------- .nv.constant0._Z6kernelIdEvPT_S1_S1_i --------------------------
	.section	.nv.constant0._Z6kernelIdEvPT_S1_S1_i,"a",@progbits
	.sectionflags	@""
	.align	4
.nv.constant0._Z6kernelIdEvPT_S1_S1_i:
	.zero		924


//--------------------- SYMBOLS --------------------------

	.type		.nv.reservedSmem.offset0,@object
	.size		.nv.reservedSmem.offset0,0x4
